	.headerflags	@"EF_CUDA_TEXMODE_UNIFIED EF_CUDA_64BIT_ADDRESS EF_CUDA_ACCELERATORS EF_CUDA_SM90 EF_CUDA_VIRTUAL_SM(EF_CUDA_SM90)"
	.elftype	@"ET_EXEC"


//--------------------- .nv.info                  --------------------------
	.section	.nv.info,"",@"SHT_CUDA_INFO"
	.align	4


	//----- nvinfo : EIATTR_REGCOUNT
	.align		4
        /*0000*/ 	.byte	0x04, 0x2f
        /*0002*/ 	.short	(.L_3 - .L_2)
	.align		4
.L_2:
        /*0004*/ 	.word	index@(triton_poi_fused__native_batch_norm_legit_no_training_add_9)
        /*0008*/ 	.word	0x00000014


	//----- nvinfo : EIATTR_MIN_STACK_SIZE
	.align		4
.L_3:
        /*000c*/ 	.byte	0x04, 0x12
        /*000e*/ 	.short	(.L_5 - .L_4)
	.align		4
.L_4:
        /*0010*/ 	.word	index@(triton_poi_fused__native_batch_norm_legit_no_training_add_9)
        /*0014*/ 	.word	0x00000000


	//----- nvinfo : EIATTR_FRAME_SIZE
	.align		4
.L_5:
        /*0018*/ 	.byte	0x04, 0x11
        /*001a*/ 	.short	(.L_7 - .L_6)
	.align		4
.L_6:
        /*001c*/ 	.word	index@(triton_poi_fused__native_batch_norm_legit_no_training_add_9)
        /*0020*/ 	.word	0x00000000


	//----- nvinfo : EIATTR_MIN_STACK_SIZE
	.align		4
.L_7:
        /*0024*/ 	.byte	0x04, 0x12
        /*0026*/ 	.short	(.L_9 - .L_8)
	.align		4
.L_8:
        /*0028*/ 	.word	index@(triton_poi_fused__native_batch_norm_legit_no_training_add_9)
        /*002c*/ 	.word	0x00000000
.L_9:


//--------------------- .nv.info.triton_poi_fused__native_batch_norm_legit_no_training_add_9 --------------------------
	.section	.nv.info.triton_poi_fused__native_batch_norm_legit_no_training_add_9,"",@"SHT_CUDA_INFO"
	.sectionflags	@""
	.align	4


	//----- nvinfo : EIATTR_CUDA_API_VERSION
	.align		4
        /*0000*/ 	.byte	0x04, 0x37
        /*0002*/ 	.short	(.L_11 - .L_10)
.L_10:
        /*0004*/ 	.word	0x0000007c


	//----- nvinfo : EIATTR_KPARAM_INFO
	.align		4
.L_11:
        /*0008*/ 	.byte	0x04, 0x17
        /*000a*/ 	.short	(.L_13 - .L_12)
.L_12:
        /*000c*/ 	.word	0x00000000
        /*0010*/ 	.short	0x0007
        /*0012*/ 	.short	0x0038
        /*0014*/ 	.byte	0x00, 0xf0, 0x11, 0x00


	//----- nvinfo : EIATTR_KPARAM_INFO
	.align		4
.L_13:
        /*0018*/ 	.byte	0x04, 0x17
        /*001a*/ 	.short	(.L_15 - .L_14)
.L_14:
        /*001c*/ 	.word	0x00000000
        /*0020*/ 	.short	0x0006
        /*0022*/ 	.short	0x0030
        /*0024*/ 	.byte	0x00, 0xf4, 0x21, 0x00


	//----- nvinfo : EIATTR_KPARAM_INFO
	.align		4
.L_15:
        /*0028*/ 	.byte	0x04, 0x17
        /*002a*/ 	.short	(.L_17 - .L_16)
.L_16:
        /*002c*/ 	.word	0x00000000
        /*0030*/ 	.short	0x0005
        /*0032*/ 	.short	0x0028
        /*0034*/ 	.byte	0x00, 0xf4, 0x21, 0x00


	//----- nvinfo : EIATTR_KPARAM_INFO
	.align		4
.L_17:
        /*0038*/ 	.byte	0x04, 0x17
        /*003a*/ 	.short	(.L_19 - .L_18)
.L_18:
        /*003c*/ 	.word	0x00000000
        /*0040*/ 	.short	0x0004
        /*0042*/ 	.short	0x0020
        /*0044*/ 	.byte	0x00, 0xf4, 0x21, 0x00


	//----- nvinfo : EIATTR_KPARAM_INFO
	.align		4
.L_19:
        /*0048*/ 	.byte	0x04, 0x17
        /*004a*/ 	.short	(.L_21 - .L_20)
.L_20:
        /*004c*/ 	.word	0x00000000
        /*0050*/ 	.short	0x0003
        /*0052*/ 	.short	0x0018
        /*0054*/ 	.byte	0x00, 0xf4, 0x21, 0x00


	//----- nvinfo : EIATTR_KPARAM_INFO
	.align		4
.L_21:
        /*0058*/ 	.byte	0x04, 0x17
        /*005a*/ 	.short	(.L_23 - .L_22)
.L_22:
        /*005c*/ 	.word	0x00000000
        /*0060*/ 	.short	0x0002
        /*0062*/ 	.short	0x0010
        /*0064*/ 	.byte	0x00, 0xf4, 0x21, 0x00


	//----- nvinfo : EIATTR_KPARAM_INFO
	.align		4
.L_23:
        /*0068*/ 	.byte	0x04, 0x17
        /*006a*/ 	.short	(.L_25 - .L_24)
.L_24:
        /*006c*/ 	.word	0x00000000
        /*0070*/ 	.short	0x0001
        /*0072*/ 	.short	0x0008
        /*0074*/ 	.byte	0x00, 0xf4, 0x21, 0x00


	//----- nvinfo : EIATTR_KPARAM_INFO
	.align		4
.L_25:
        /*0078*/ 	.byte	0x04, 0x17
        /*007a*/ 	.short	(.L_27 - .L_26)
.L_26:
        /*007c*/ 	.word	0x00000000
        /*0080*/ 	.short	0x0000
        /*0082*/ 	.short	0x0000
        /*0084*/ 	.byte	0x00, 0xf4, 0x21, 0x00


	//----- nvinfo : EIATTR_SPARSE_MMA_MASK
	.align		4
.L_27:
        /*0088*/ 	.byte	0x03, 0x50
        /*008a*/ 	.short	0x0000


	//----- nvinfo : EIATTR_MAXREG_COUNT
	.align		4
        /*008c*/ 	.byte	0x03, 0x1b
        /*008e*/ 	.short	0x00ff


	//----- nvinfo : EIATTR_EXIT_INSTR_OFFSETS
	.align		4
        /*0090*/ 	.byte	0x04, 0x1c
        /*0092*/ 	.short	(.L_29 - .L_28)


	//   ....[0]....
.L_28:
        /*0094*/ 	.word	0x000003d0


	//----- nvinfo : EIATTR_REQNTID
	.align		4
.L_29:
        /*0098*/ 	.byte	0x04, 0x10
        /*009a*/ 	.short	(.L_31 - .L_30)
.L_30:
        /*009c*/ 	.word	0x00000100
        /*00a0*/ 	.word	0x00000001
        /*00a4*/ 	.word	0x00000001


	//----- nvinfo : EIATTR_CBANK_PARAM_SIZE
	.align		4
.L_31:
        /*00a8*/ 	.byte	0x03, 0x19
        /*00aa*/ 	.short	0x003c


	//----- nvinfo : EIATTR_PARAM_CBANK
	.align		4
        /*00ac*/ 	.byte	0x04, 0x0a
        /*00ae*/ 	.short	(.L_33 - .L_32)
	.align		4
.L_32:
        /*00b0*/ 	.word	index@(.nv.constant0.triton_poi_fused__native_batch_norm_legit_no_training_add_9)
        /*00b4*/ 	.short	0x0210
        /*00b6*/ 	.short	0x003c


	//----- nvinfo : EIATTR_SW_WAR
	.align		4
.L_33:
        /*00b8*/ 	.byte	0x04, 0x36
        /*00ba*/ 	.short	(.L_35 - .L_34)
.L_34:
        /*00bc*/ 	.word	0x00000008
.L_35:


//--------------------- .nv.callgraph             --------------------------
	.section	.nv.callgraph,"",@"SHT_CUDA_CALLGRAPH"
	.align	4
	.sectionentsize	8
	.align		4
        /*0000*/ 	.word	0x00000000
	.align		4
        /*0004*/ 	.word	0xffffffff
	.align		4
        /*0008*/ 	.word	0x00000000
	.align		4
        /*000c*/ 	.word	0xfffffffe
	.align		4
        /*0010*/ 	.word	0x00000000
	.align		4
        /*0014*/ 	.word	0xfffffffd
	.align		4
        /*0018*/ 	.word	0x00000000
	.align		4
        /*001c*/ 	.word	0xfffffffc


//--------------------- .nv.constant4             --------------------------
	.section	.nv.constant4,"a",@progbits
	.align	8
	.align		8
.nv.constant4:
        /*0000*/ 	.dword	_$_str
	.align		8
        /*0008*/ 	.dword	_$_str_$_2


//--------------------- .text.triton_poi_fused__native_batch_norm_legit_no_training_add_9 --------------------------
	.section	.text.triton_poi_fused__native_batch_norm_legit_no_training_add_9,"ax",@progbits
	.align	128
        .global         triton_poi_fused__native_batch_norm_legit_no_training_add_9
        .type           triton_poi_fused__native_batch_norm_legit_no_training_add_9,@function
        .size           triton_poi_fused__native_batch_norm_legit_no_training_add_9,(.L_x_1 - triton_poi_fused__native_batch_norm_legit_no_training_add_9)
        .other          triton_poi_fused__native_batch_norm_legit_no_training_add_9,@"STO_CUDA_ENTRY STV_DEFAULT"
triton_poi_fused__native_batch_norm_legit_no_training_add_9:
.text.triton_poi_fused__native_batch_norm_legit_no_training_add_9:
[----:B------:R-:W-:Y:S01]  /*0000*/  LDC R1, c[0x0][0x28] ;  /* 0x00000a00ff017b82 */ /* 0x000fe20000000800 */
[----:B------:R-:W1:Y:S07]  /*0010*/  S2R R0, SR_TID.X ;  /* 0x0000000000007919 */ /* 0x000e6e0000002100 */
[----:B------:R-:W2:Y:S01]  /*0020*/  LDC.64 R2, c[0x0][0x228] ;  /* 0x00008a00ff027b82 */ /* 0x000ea20000000a00 */
[----:B------:R-:W-:Y:S01]  /*0030*/  ULDC.64 UR4, c[0x0][0x208] ;  /* 0x0000820000047ab9 */ /* 0x000fe20000000a00 */
[----:B------:R-:W3:Y:S06]  /*0040*/  S2R R5, SR_CTAID.X ;  /* 0x0000000000057919 */ /* 0x000eec0000002500 */
[----:B------:R-:W4:Y:S08]  /*0050*/  LDC.64 R6, c[0x0][0x220] ;  /* 0x00008800ff067b82 */ /* 0x000f300000000a00 */
[----:B------:R-:W5:Y:S08]  /*0060*/  LDC.64 R8, c[0x0][0x230] ;  /* 0x00008c00ff087b82 */ /* 0x000f700000000a00 */
[----:B------:R-:W5:Y:S01]  /*0070*/  LDC.64 R12, c[0x0][0x238] ;  /* 0x00008e00ff0c7b82 */ /* 0x000f620000000a00 */
[----:B-1----:R-:W-:-:S07]  /*0080*/  SHF.L.U32 R0, R0, 0x1, RZ ;  /* 0x0000000100007819 */ /* 0x002fce00000006ff */
[----:B------:R-:W1:Y:S01]  /*0090*/  LDC.64 R10, c[0x0][0x210] ;  /* 0x00008400ff0a7b82 */ /* 0x000e620000000a00 */
[----:B------:R-:W-:-:S04]  /*00a0*/  LOP3.LUT R0, R0, 0x1fe, RZ, 0xc0, !PT ;  /* 0x000001fe00007812 */ /* 0x000fc800078ec0ff */
[----:B---3--:R-:W-:-:S05]  /*00b0*/  LEA R0, R5, R0, 0x9 ;  /* 0x0000000005007211 */ /* 0x008fca00078e48ff */
[----:B------:R-:W-:-:S05]  /*00c0*/  IMAD.HI R4, R0, 0x2aaaaaab, RZ ;  /* 0x2aaaaaab00047827 */ /* 0x000fca00078e02ff */
[----:B------:R-:W-:-:S04]  /*00d0*/  SHF.R.U32.HI R5, RZ, 0x1f, R4 ;  /* 0x0000001fff057819 */ /* 0x000fc80000011604 */
[----:B------:R-:W-:-:S05]  /*00e0*/  LEA.HI R5, R4, R5, RZ, 0x1e ;  /* 0x0000000504057211 */ /* 0x000fca00078ff0ff */
[----:B------:R-:W-:Y:S02]  /*00f0*/  IMAD R15, R5, -0x18, R0 ;  /* 0xffffffe8050f7824 */ /* 0x000fe400078e0200 */
[----:B------:R-:W3:Y:S02]  /*0100*/  LDC.64 R4, c[0x0][0x218] ;  /* 0x00008600ff047b82 */ /* 0x000ee40000000a00 */
[----:B--2---:R-:W-:-:S06]  /*0110*/  IMAD.WIDE R2, R15, 0x4, R2 ;  /* 0x000000040f027825 */ /* 0x004fcc00078e0202 */
[----:B------:R-:W2:Y:S01]  /*0120*/  LDG.E.EL.64 R2, desc[UR4][R2.64] ;  /* 0x0000000402027981 */ /* 0x000ea2000c2e1b00 */
[----:B----4-:R-:W-:-:S04]  /*0130*/  IMAD.WIDE R6, R15, 0x4, R6 ;  /* 0x000000040f067825 */ /* 0x010fc800078e0206 */
[C---:B-----5:R-:W-:Y:S02]  /*0140*/  IMAD.WIDE R8, R15.reuse, 0x4, R8 ;  /* 0x000000040f087825 */ /* 0x060fe400078e0208 */
[----:B------:R-:W4:Y:S02]  /*0150*/  LDG.E.EL.64 R6, desc[UR4][R6.64] ;  /* 0x0000000406067981 */ /* 0x000f24000c2e1b00 */
[----:B0-----:R-:W-:Y:S02]  /*0160*/  IMAD.WIDE R12, R15, 0x4, R12 ;  /* 0x000000040f0c7825 */ /* 0x001fe400078e020c */
[----:B------:R-:W5:Y:S02]  /*0170*/  LDG.E.EL.64 R8, desc[UR4][R8.64] ;  /* 0x0000000408087981 */ /* 0x000f64000c2e1b00 */
[C---:B-1----:R-:W-:Y:S02]  /*0180*/  IMAD.WIDE R10, R0.reuse, 0x4, R10 ;  /* 0x00000004000a7825 */ /* 0x042fe400078e020a */
[----:B------:R-:W5:Y:S02]  /*0190*/  LDG.E.EL.64 R12, desc[UR4][R12.64] ;  /* 0x000000040c0c7981 */ /* 0x000f64000c2e1b00 */
[----:B---3--:R-:W-:-:S02]  /*01a0*/  IMAD.WIDE R4, R0, 0x4, R4 ;  /* 0x0000000400047825 */ /* 0x008fc400078e0204 */
[----:B------:R-:W3:Y:S04]  /*01b0*/  LDG.E.64 R10, desc[UR4][R10.64] ;  /* 0x000000040a0a7981 */ /* 0x000ee8000c1e1b00 */
[----:B------:R-:W4:Y:S01]  /*01c0*/  LDG.E.64 R4, desc[UR4][R4.64] ;  /* 0x0000000404047981 */ /* 0x000f22000c1e1b00 */
[----:B------:R-:W-:Y:S01]  /*01d0*/  HFMA2.MMA R16, -RZ, RZ, 1.625, 0 ;  /* 0x3e800000ff107435 */ /* 0x000fe200000001ff */
[----:B--2---:R-:W-:Y:S01]  /*01e0*/  FADD R2, R2, 9.9999997473787516356e-06 ;  /* 0x3727c5ac02027421 */ /* 0x004fe20000000000 */
[----:B------:R-:W-:-:S03]  /*01f0*/  FADD R3, R3, 9.9999997473787516356e-06 ;  /* 0x3727c5ac03037421 */ /* 0x000fc60000000000 */
[----:B------:R-:W0:Y:S08]  /*0200*/  MUFU.SQRT R14, R2 ;  /* 0x00000002000e7308 */ /* 0x000e300000002000 */
[----:B------:R1:W2:Y:S01]  /*0210*/  MUFU.SQRT R15, R3 ;  /* 0x00000003000f7308 */ /* 0x0002a20000002000 */
[C---:B0-----:R-:W-:Y:S02]  /*0220*/  FSETP.GT.AND P0, PT, R14.reuse, 8.50705917302346158658e+37, PT ;  /* 0x7e8000000e00780b */ /* 0x041fe40003f04000 */
[----:B------:R-:W-:Y:S01]  /*0230*/  FSETP.GEU.AND P2, PT, R14, 1.175494350822287508e-38, PT ;  /* 0x008000000e00780b */ /* 0x000fe20003f4e000 */
[----:B-1----:R-:W0:Y:S01]  /*0240*/  LDC.64 R2, c[0x0][0x240] ;  /* 0x00009000ff027b82 */ /* 0x002e220000000a00 */
[----:B--2---:R-:W-:-:S02]  /*0250*/  FSETP.GT.AND P1, PT, R15, 8.50705917302346158658e+37, PT ;  /* 0x7e8000000f00780b */ /* 0x004fc40003f24000 */
[----:B------:R-:W-:-:S07]  /*0260*/  FSETP.GEU.AND P3, PT, R15, 1.175494350822287508e-38, PT ;  /* 0x008000000f00780b */ /* 0x000fce0003f6e000 */
[----:B------:R-:W-:-:S04]  /*0270*/  @P0 FMUL R14, R14, 0.25 ;  /* 0x3e8000000e0e0820 */ /* 0x000fc80000400000 */
[----:B------:R-:W-:Y:S01]  /*0280*/  @!P2 FMUL R14, R14, 16777216 ;  /* 0x4b8000000e0ea820 */ /* 0x000fe20000400000 */
[----:B------:R-:W-:-:S04]  /*0290*/  @P1 FMUL R15, R15, 0.25 ;  /* 0x3e8000000f0f1820 */ /* 0x000fc80000400000 */
[----:B------:R-:W-:Y:S01]  /*02a0*/  @!P3 FMUL R15, R15, 16777216 ;  /* 0x4b8000000f0fb820 */ /* 0x000fe20000400000 */
[----:B------:R-:W1:Y:S01]  /*02b0*/  MUFU.RCP R14, R14 ;  /* 0x0000000e000e7308 */ /* 0x000e620000001000 */
[----:B------:R-:W-:-:S07]  /*02c0*/  FSEL R17, R16, 1, P0 ;  /* 0x3f80000010117808 */ /* 0x000fce0000000000 */
[----:B------:R-:W2:Y:S01]  /*02d0*/  MUFU.RCP R15, R15 ;  /* 0x0000000f000f7308 */ /* 0x000ea20000001000 */
[----:B------:R-:W-:Y:S01]  /*02e0*/  FSEL R16, R16, 1, P1 ;  /* 0x3f80000010107808 */ /* 0x000fe20000800000 */
[----:B------:R-:W-:-:S04]  /*02f0*/  @!P2 FMUL R17, R17, 16777216 ;  /* 0x4b8000001111a820 */ /* 0x000fc80000400000 */
[----:B------:R-:W-:Y:S01]  /*0300*/  @!P3 FMUL R16, R16, 16777216 ;  /* 0x4b8000001010b820 */ /* 0x000fe20000400000 */
[----:B----4-:R-:W-:Y:S01]  /*0310*/  FADD R5, R5, -R7 ;  /* 0x8000000705057221 */ /* 0x010fe20000000000 */
[----:B------:R-:W-:Y:S01]  /*0320*/  FADD R4, R4, -R6 ;  /* 0x8000000604047221 */ /* 0x000fe20000000000 */
[----:B-1----:R-:W-:Y:S01]  /*0330*/  FMUL R17, R14, R17 ;  /* 0x000000110e117220 */ /* 0x002fe20000400000 */
[----:B--2---:R-:W-:-:S03]  /*0340*/  FMUL R16, R15, R16 ;  /* 0x000000100f107220 */ /* 0x004fc60000400000 */
[----:B------:R-:W-:Y:S01]  /*0350*/  FMUL R17, R4, R17 ;  /* 0x0000001104117220 */ /* 0x000fe20000400000 */
[----:B------:R-:W-:-:S03]  /*0360*/  FMUL R16, R5, R16 ;  /* 0x0000001005107220 */ /* 0x000fc60000400000 */
[----:B-----5:R-:W-:Y:S01]  /*0370*/  FFMA R17, R8, R17, R12 ;  /* 0x0000001108117223 */ /* 0x020fe2000000000c */
[----:B------:R-:W-:Y:S01]  /*0380*/  FFMA R16, R9, R16, R13 ;  /* 0x0000001009107223 */ /* 0x000fe2000000000d */
[----:B0-----:R-:W-:-:S04]  /*0390*/  IMAD.WIDE R2, R0, 0x4, R2 ;  /* 0x0000000400027825 */ /* 0x001fc800078e0202 */
[----:B---3--:R-:W-:Y:S01]  /*03a0*/  FADD R10, R10, R17 ;  /* 0x000000110a0a7221 */ /* 0x008fe20000000000 */
[----:B------:R-:W-:-:S05]  /*03b0*/  FADD R11, R11, R16 ;  /* 0x000000100b0b7221 */ /* 0x000fca0000000000 */
[----:B------:R-:W-:Y:S01]  /*03c0*/  STG.E.64 desc[UR4][R2.64], R10 ;  /* 0x0000000a02007986 */ /* 0x000fe2000c101b04 */
[----:B------:R-:W-:Y:S05]  /*03d0*/  EXIT ;  /* 0x000000000000794d */ /* 0x000fea0003800000 */
.L_x_0:
[----:B------:R-:W-:-:S00]  /*03e0*/  BRA `(.L_x_0) ;  /* 0xfffffffc00fc7947 */ /* 0x000fc0000383ffff */
[----:B------:R-:W-:-:S00]  /*03f0*/  NOP ;  /* 0x0000000000007918 */ /* 0x000fc00000000000 */
        /* <DEDUP_REMOVED lines=8> */
.L_x_1:


//--------------------- .nv.global.init           --------------------------
	.section	.nv.global.init,"aw",@progbits
.nv.global.init:
	.type		_$_str,@object
	.size		_$_str,(_$_str_$_2 - _$_str)
_$_str:
        /*0000*/ 	.byte	0x5f, 0x5f, 0x43, 0x55, 0x44, 0x41, 0x5f, 0x46, 0x54, 0x5a, 0x00
	.type		_$_str_$_2,@object
	.size		_$_str_$_2,(.L_1 - _$_str_$_2)
_$_str_$_2:
        /*000b*/ 	.byte	0x5f, 0x5f, 0x43, 0x55, 0x44, 0x41, 0x5f, 0x50, 0x52, 0x45, 0x43, 0x5f, 0x53, 0x51, 0x52, 0x54
        /*001b*/ 	.byte	0x00
.L_1:


//--------------------- .nv.constant0.triton_poi_fused__native_batch_norm_legit_no_training_add_9 --------------------------
	.section	.nv.constant0.triton_poi_fused__native_batch_norm_legit_no_training_add_9,"a",@progbits
	.sectionflags	@""
	.align	4
.nv.constant0.triton_poi_fused__native_batch_norm_legit_no_training_add_9:
	.zero		588
